	.headerflags	@"EF_CUDA_TEXMODE_UNIFIED EF_CUDA_64BIT_ADDRESS EF_CUDA_SM86 EF_CUDA_VIRTUAL_SM(EF_CUDA_SM86)"
	.elftype	@"ET_EXEC"


//--------------------- .nv.info                  --------------------------
	.section	.nv.info,"",@"SHT_CUDA_INFO"
	.align	4


	//----- nvinfo : EIATTR_REGCOUNT
	.align		4
        /*0000*/ 	.byte	0x04, 0x2f
        /*0002*/ 	.short	(.L_1 - .L_0)
	.align		4
.L_0:
        /*0004*/ 	.word	index@(triton__0d1d2de)
        /*0008*/ 	.word	0x00000010


	//----- nvinfo : EIATTR_MAX_STACK_SIZE
	.align		4
.L_1:
        /*000c*/ 	.byte	0x04, 0x23
        /*000e*/ 	.short	(.L_3 - .L_2)
	.align		4
.L_2:
        /*0010*/ 	.word	index@(triton__0d1d2de)
        /*0014*/ 	.word	0x00000000


	//----- nvinfo : EIATTR_MIN_STACK_SIZE
	.align		4
.L_3:
        /*0018*/ 	.byte	0x04, 0x12
        /*001a*/ 	.short	(.L_5 - .L_4)
	.align		4
.L_4:
        /*001c*/ 	.word	index@(triton__0d1d2de)
        /*0020*/ 	.word	0x00000000


	//----- nvinfo : EIATTR_FRAME_SIZE
	.align		4
.L_5:
        /*0024*/ 	.byte	0x04, 0x11
        /*0026*/ 	.short	(.L_7 - .L_6)
	.align		4
.L_6:
        /*0028*/ 	.word	index@(triton__0d1d2de)
        /*002c*/ 	.word	0x00000000
.L_7:


//--------------------- .nv.info.triton__0d1d2de  --------------------------
	.section	.nv.info.triton__0d1d2de,"",@"SHT_CUDA_INFO"
	.align	4


	//----- nvinfo : EIATTR_CUDA_API_VERSION
	.align		4
        /*0000*/ 	.byte	0x04, 0x37
        /*0002*/ 	.short	(.L_9 - .L_8)
.L_8:
        /*0004*/ 	.word	0x0000007b


	//----- nvinfo : EIATTR_SW2861232_WAR
	.align		4
.L_9:
        /*0008*/ 	.byte	0x01, 0x35
	.zero		2


	//----- nvinfo : EIATTR_PARAM_CBANK
	.align		4
        /*000c*/ 	.byte	0x04, 0x0a
        /*000e*/ 	.short	(.L_11 - .L_10)
	.align		4
.L_10:
        /*0010*/ 	.word	index@(.nv.constant0.triton__0d1d2de)
        /*0014*/ 	.short	0x0160
        /*0016*/ 	.short	0x0014


	//----- nvinfo : EIATTR_CBANK_PARAM_SIZE
	.align		4
.L_11:
        /*0018*/ 	.byte	0x03, 0x19
        /*001a*/ 	.short	0x0014


	//----- nvinfo : EIATTR_KPARAM_INFO
	.align		4
        /*001c*/ 	.byte	0x04, 0x17
        /*001e*/ 	.short	(.L_13 - .L_12)
.L_12:
        /*0020*/ 	.word	0x00000000
        /*0024*/ 	.short	0x0002
        /*0026*/ 	.short	0x0010
        /*0028*/ 	.byte	0x00, 0xf0, 0x11, 0x00


	//----- nvinfo : EIATTR_KPARAM_INFO
	.align		4
.L_13:
        /*002c*/ 	.byte	0x04, 0x17
        /*002e*/ 	.short	(.L_15 - .L_14)
.L_14:
        /*0030*/ 	.word	0x00000000
        /*0034*/ 	.short	0x0001
        /*0036*/ 	.short	0x0008
        /*0038*/ 	.byte	0x00, 0xf0, 0x21, 0x00


	//----- nvinfo : EIATTR_KPARAM_INFO
	.align		4
.L_15:
        /*003c*/ 	.byte	0x04, 0x17
        /*003e*/ 	.short	(.L_17 - .L_16)
.L_16:
        /*0040*/ 	.word	0x00000000
        /*0044*/ 	.short	0x0000
        /*0046*/ 	.short	0x0000
        /*0048*/ 	.byte	0x00, 0xf0, 0x21, 0x00


	//----- nvinfo : EIATTR_MAXREG_COUNT
	.align		4
.L_17:
        /*004c*/ 	.byte	0x03, 0x1b
        /*004e*/ 	.short	0x00ff


	//----- nvinfo : EIATTR_EXIT_INSTR_OFFSETS
	.align		4
        /*0050*/ 	.byte	0x04, 0x1c
        /*0052*/ 	.short	(.L_19 - .L_18)


	//   ....[0]....
.L_18:
        /*0054*/ 	.word	0x000002a0


	//----- nvinfo : EIATTR_MAX_THREADS
	.align		4
.L_19:
        /*0058*/ 	.byte	0x04, 0x05
        /*005a*/ 	.short	(.L_21 - .L_20)
.L_20:
        /*005c*/ 	.word	0x00000080
        /*0060*/ 	.word	0x00000001
        /*0064*/ 	.word	0x00000001
.L_21:


//--------------------- .nv.rel.action            --------------------------
	.section	.nv.rel.action,"",@"SHT_CUDA_RELOCINFO"
	.align	8
	.sectionentsize	8
        /*0000*/ 	.byte	0x73, 0x00, 0x00, 0x00, 0x00, 0x00, 0x00, 0x00, 0x00, 0x00, 0x00, 0x11, 0x25, 0x00, 0x05, 0x36


//--------------------- .nv.constant0.triton__0d1d2de --------------------------
	.section	.nv.constant0.triton__0d1d2de,"a",@progbits
	.align	4
.nv.constant0.triton__0d1d2de:
	.zero		372


//--------------------- .text.triton__0d1d2de     --------------------------
	.section	.text.triton__0d1d2de,"ax",@progbits
	.sectioninfo	@"SHI_REGISTERS=16"
	.align	128
        .global         triton__0d1d2de
        .type           triton__0d1d2de,@function
        .size           triton__0d1d2de,(.L_x_1 - triton__0d1d2de)
        .other          triton__0d1d2de,@"STO_CUDA_ENTRY STV_DEFAULT"
triton__0d1d2de:
.text.triton__0d1d2de:
[----:B------:R-:W-:-:S02]  /*0000*/  IMAD.MOV.U32 R1, RZ, RZ, c[0x0][0x28] ;  /* 0x00000a00ff017624 */ /* 0x000fc400078e00ff */
[----:B------:R-:W0:Y:S01]  /*0010*/  S2R R0, SR_TID.X ;  /* 0x0000000000007919 */ /* 0x000e220000002100 */
[----:B------:R-:W-:Y:S01]  /*0020*/  IMAD.MOV.U32 R13, RZ, RZ, 0x2 ;  /* 0x00000002ff0d7424 */ /* 0x000fe200078e00ff */
[----:B------:R-:W-:Y:S02]  /*0030*/  ULDC.64 UR4, c[0x0][0x118] ;  /* 0x0000460000047ab9 */ /* 0x000fe40000000a00 */
[----:B------:R-:W1:Y:S01]  /*0040*/  S2R R5, SR_CTAID.X ;  /* 0x0000000000057919 */ /* 0x000e620000002500 */
[----:B0-----:R-:W-:-:S05]  /*0050*/  IMAD.SHL.U32 R0, R0, 0x8, RZ ;  /* 0x0000000800007824 */ /* 0x001fca00078e00ff */
[----:B------:R-:W-:-:S05]  /*0060*/  LOP3.LUT R0, R0, 0x3f8, RZ, 0xc0, !PT ;  /* 0x000003f800007812 */ /* 0x000fca00078ec0ff */
[----:B-1----:R-:W-:Y:S01]  /*0070*/  IMAD R0, R5, 0x400, R0 ;  /* 0x0000040005007824 */ /* 0x002fe200078e0200 */
[----:B------:R-:W-:-:S04]  /*0080*/  SHF.R.S32.HI R5, RZ, 0x15, R5 ;  /* 0x00000015ff057819 */ /* 0x000fc80000011405 */
[----:B------:R-:W-:Y:S02]  /*0090*/  SHF.R.S32.HI R3, RZ, 0x1f, R0 ;  /* 0x0000001fff037819 */ /* 0x000fe40000011400 */
[----:B------:R-:W-:Y:S02]  /*00a0*/  SGXT R5, R5, 0x1 ;  /* 0x000000010505781a */ /* 0x000fe40000000200 */
[-C--:B------:R-:W-:Y:S02]  /*00b0*/  LEA.HI R3, R3, R0.reuse, RZ, 0x8 ;  /* 0x0000000003037211 */ /* 0x080fe400078f40ff */
[----:B------:R-:W-:Y:S02]  /*00c0*/  LEA.HI R5, R5, R0, RZ, 0xb ;  /* 0x0000000005057211 */ /* 0x000fe400078f58ff */
[----:B------:R-:W-:Y:S02]  /*00d0*/  SHF.R.S32.HI R2, RZ, 0x8, R3 ;  /* 0x00000008ff027819 */ /* 0x000fe40000011403 */
[----:B------:R-:W-:-:S02]  /*00e0*/  LOP3.LUT R3, R3, 0xffffff00, RZ, 0xc0, !PT ;  /* 0xffffff0003037812 */ /* 0x000fc400078ec0ff */
[----:B------:R-:W-:Y:S02]  /*00f0*/  LEA.HI R4, R2, R2, RZ, 0x3 ;  /* 0x0000000202047211 */ /* 0x000fe400078f18ff */
[----:B------:R-:W-:Y:S01]  /*0100*/  SHF.R.S32.HI R6, RZ, 0xb, R5 ;  /* 0x0000000bff067819 */ /* 0x000fe20000011405 */
[----:B------:R-:W-:Y:S01]  /*0110*/  IMAD.IADD R3, R0, 0x1, -R3 ;  /* 0x0000000100037824 */ /* 0x000fe200078e0a03 */
[----:B------:R-:W-:-:S03]  /*0120*/  LOP3.LUT R5, R4, 0x7f8, RZ, 0xc0, !PT ;  /* 0x000007f804057812 */ /* 0x000fc600078ec0ff */
[----:B------:R-:W-:Y:S02]  /*0130*/  IMAD R6, R6, 0x100, R3 ;  /* 0x0000010006067824 */ /* 0x000fe400078e0203 */
[----:B------:R-:W-:-:S04]  /*0140*/  IMAD.IADD R5, R2, 0x1, -R5 ;  /* 0x0000000102057824 */ /* 0x000fc800078e0a05 */
[----:B------:R-:W-:-:S04]  /*0150*/  IMAD R5, R5, 0x200000, R6 ;  /* 0x0020000005057824 */ /* 0x000fc800078e0206 */
[----:B------:R-:W-:-:S06]  /*0160*/  IMAD.WIDE R4, R5, R13, c[0x0][0x160] ;  /* 0x0000580005047625 */ /* 0x000fcc00078e020d */
[----:B------:R-:W2:Y:S02]  /*0170*/  LDG.E.128 R4, [R4.64] ;  /* 0x0000000404047981 */ /* 0x000ea4000c1e1d00 */
[----:B--2---:R-:W-:Y:S01]  /*0180*/  PRMT R2, R4, 0x7632, R2 ;  /* 0x0000763204027816 */ /* 0x004fe20000000002 */
[----:B------:R-:W-:Y:S01]  /*0190*/  IMAD.U32 R11, R6, 0x10000, RZ ;  /* 0x00010000060b7824 */ /* 0x000fe200078e00ff */
[C---:B------:R-:W-:Y:S01]  /*01a0*/  PRMT R3, R5.reuse, 0x7632, R3 ;  /* 0x0000763205037816 */ /* 0x040fe20000000003 */
[----:B------:R-:W-:Y:S01]  /*01b0*/  IMAD.U32 R9, R4, 0x10000, RZ ;  /* 0x0001000004097824 */ /* 0x000fe200078e00ff */
[----:B------:R-:W-:Y:S01]  /*01c0*/  PRMT R8, R6, 0x7632, R8 ;  /* 0x0000763206087816 */ /* 0x000fe20000000008 */
[----:B------:R-:W-:Y:S01]  /*01d0*/  IMAD.U32 R10, R5, 0x10000, RZ ;  /* 0x00010000050a7824 */ /* 0x000fe200078e00ff */
[----:B------:R-:W-:Y:S01]  /*01e0*/  PRMT R6, R7, 0x7632, R6 ;  /* 0x0000763207067816 */ /* 0x000fe20000000006 */
[----:B------:R-:W-:Y:S02]  /*01f0*/  IMAD.U32 R2, R2, 0x10000, RZ ;  /* 0x0001000002027824 */ /* 0x000fe400078e00ff */
[----:B------:R-:W-:-:S02]  /*0200*/  IMAD.U32 R3, R3, 0x10000, RZ ;  /* 0x0001000003037824 */ /* 0x000fc400078e00ff */
[----:B------:R-:W-:Y:S01]  /*0210*/  IMAD.U32 R7, R7, 0x10000, RZ ;  /* 0x0001000007077824 */ /* 0x000fe200078e00ff */
[----:B------:R-:W-:Y:S01]  /*0220*/  F2FP.BF16.PACK_AB R4, R2, R9 ;  /* 0x000000090204723e */ /* 0x000fe200000010ff */
[----:B------:R-:W-:Y:S01]  /*0230*/  IMAD.U32 R8, R8, 0x10000, RZ ;  /* 0x0001000008087824 */ /* 0x000fe200078e00ff */
[----:B------:R-:W-:Y:S01]  /*0240*/  F2FP.BF16.PACK_AB R5, R3, R10 ;  /* 0x0000000a0305723e */ /* 0x000fe200000010ff */
[----:B------:R-:W-:Y:S02]  /*0250*/  IMAD.U32 R12, R6, 0x10000, RZ ;  /* 0x00010000060c7824 */ /* 0x000fe400078e00ff */
[----:B------:R-:W-:Y:S01]  /*0260*/  IMAD.WIDE R2, R0, R13, c[0x0][0x168] ;  /* 0x00005a0000027625 */ /* 0x000fe200078e020d */
[----:B------:R-:W-:Y:S02]  /*0270*/  F2FP.BF16.PACK_AB R6, R8, R11 ;  /* 0x0000000b0806723e */ /* 0x000fe400000010ff */
[----:B------:R-:W-:-:S05]  /*0280*/  F2FP.BF16.PACK_AB R7, R12, R7 ;  /* 0x000000070c07723e */ /* 0x000fca00000010ff */
[----:B------:R-:W-:Y:S01]  /*0290*/  STG.E.128 [R2.64], R4 ;  /* 0x0000000402007986 */ /* 0x000fe2000c101d04 */
[----:B------:R-:W-:Y:S05]  /*02a0*/  EXIT ;  /* 0x000000000000794d */ /* 0x000fea0003800000 */
.L_x_0:
[----:B------:R-:W-:-:S00]  /*02b0*/  BRA `(.L_x_0) ;  /* 0xfffffff000007947 */ /* 0x000fc0000383ffff */
[----:B------:R-:W-:-:S00]  /*02c0*/  NOP ;  /* 0x0000000000007918 */ /* 0x000fc00000000000 */
        /* <DEDUP_REMOVED lines=11> */
.L_x_1:
